//
// Generated by NVIDIA NVVM Compiler
//
// Compiler Build ID: CL-36424714
// Cuda compilation tools, release 13.0, V13.0.88
// Based on NVVM 20.0.0
//

.version 9.0
.target sm_100
.address_size 64

	// .globl	_Z6vecAddPiS_S_

.visible .entry _Z6vecAddPiS_S_(
	.param .u64 .ptr .align 1 _Z6vecAddPiS_S__param_0,
	.param .u64 .ptr .align 1 _Z6vecAddPiS_S__param_1,
	.param .u64 .ptr .align 1 _Z6vecAddPiS_S__param_2
)
{
	.reg .pred 	%p<2>;
	.reg .b32 	%r<5>;
	.reg .b64 	%rd<11>;

	ld.param.u64 	%rd1, [_Z6vecAddPiS_S__param_0];
	ld.param.u64 	%rd2, [_Z6vecAddPiS_S__param_1];
	ld.param.u64 	%rd3, [_Z6vecAddPiS_S__param_2];
	mov.u32 	%r1, %ctaid.x;
	setp.gt.u32 	%p1, %r1, 9;
	@%p1 bra 	$L__BB0_2;
	cvta.to.global.u64 	%rd4, %rd1;
	cvta.to.global.u64 	%rd5, %rd2;
	cvta.to.global.u64 	%rd6, %rd3;
	mul.wide.u32 	%rd7, %r1, 4;
	add.s64 	%rd8, %rd4, %rd7;
	ld.global.u32 	%r2, [%rd8];
	add.s64 	%rd9, %rd5, %rd7;
	ld.global.u32 	%r3, [%rd9];
	add.s32 	%r4, %r3, %r2;
	add.s64 	%rd10, %rd6, %rd7;
	st.global.u32 	[%rd10], %r4;
$L__BB0_2:
	ret;

}


// ===== COMPILED SASS (sm_100) =====

	.target	sm_100

	.elftype	@"ET_EXEC"


//--------------------- .note.nv.tkinfo           --------------------------
	.section	.note.nv.tkinfo,"",@"SHT_NOTE"
	.sectionflags	@"SHF_NOTE_NV_TKINFO"
	.tkinfo
        /*0018*/ 	.word	0x00000002
        /*0030*/ 	.string	""
        /*0030*/ 	.string	"ptxas"
        /*0030*/ 	.string	"Cuda compilation tools, release 13.0, V13.0.88"
        /*0030*/ 	.string	"Build cuda_13.0.r13.0/compiler.36424714_0"
        /*0030*/ 	.string	"-arch sm_100 -m 64 "



//--------------------- .note.nv.cuinfo           --------------------------
	.section	.note.nv.cuinfo,"",@"SHT_NOTE"
	.sectionflags	@"SHF_NOTE_NV_CUINFO"
        /*0018*/ 	.short	0x0002
        /*001a*/ 	.short	0x0064
        /*001c*/ 	.short	0x0082
	.zero		2


//--------------------- .nv.info                  --------------------------
	.section	.nv.info,"",@"SHT_CUDA_INFO"
	.align	4


	//----- nvinfo : EIATTR_REGCOUNT
	.align		4
        /*0000*/ 	.byte	0x04, 0x2f
        /*0002*/ 	.short	(.L_1 - .L_0)
	.align		4
.L_0:
        /*0004*/ 	.word	index@(_Z6vecAddPiS_S_)
        /*0008*/ 	.word	0x0000000c


	//----- nvinfo : EIATTR_FRAME_SIZE
	.align		4
.L_1:
        /*000c*/ 	.byte	0x04, 0x11
        /*000e*/ 	.short	(.L_3 - .L_2)
	.align		4
.L_2:
        /*0010*/ 	.word	index@(_Z6vecAddPiS_S_)
        /*0014*/ 	.word	0x00000000


	//----- nvinfo : EIATTR_MIN_STACK_SIZE
	.align		4
.L_3:
        /*0018*/ 	.byte	0x04, 0x12
        /*001a*/ 	.short	(.L_5 - .L_4)
	.align		4
.L_4:
        /*001c*/ 	.word	index@(_Z6vecAddPiS_S_)
        /*0020*/ 	.word	0x00000000
.L_5:


//--------------------- .nv.compat                --------------------------
	.section	.nv.compat,"",@"SHT_CUDA_COMPAT_INFO"
	.align	4
        /*0000*/ 	.byte	0x02, 0x09, 0x00, 0x00, 0x02, 0x02, 0x01, 0x00, 0x02, 0x05, 0x05, 0x00, 0x03, 0x07, 0x01, 0x01
        /*0010*/ 	.byte	0x02, 0x03, 0x00, 0x00, 0x02, 0x06, 0x01, 0x00, 0x04, 0x0b, 0x08, 0x00, 0x09, 0x00, 0x00, 0x00
        /*0020*/ 	.byte	0x00, 0x00, 0x00, 0x00


//--------------------- .nv.info._Z6vecAddPiS_S_  --------------------------
	.section	.nv.info._Z6vecAddPiS_S_,"",@"SHT_CUDA_INFO"
	.sectionflags	@""
	.align	4


	//----- nvinfo : EIATTR_CUDA_API_VERSION
	.align		4
        /*0000*/ 	.byte	0x04, 0x37
        /*0002*/ 	.short	(.L_7 - .L_6)
.L_6:
        /*0004*/ 	.word	0x00000082


	//----- nvinfo : EIATTR_KPARAM_INFO
	.align		4
.L_7:
        /*0008*/ 	.byte	0x04, 0x17
        /*000a*/ 	.short	(.L_9 - .L_8)
.L_8:
        /*000c*/ 	.word	0x00000000
        /*0010*/ 	.short	0x0002
        /*0012*/ 	.short	0x0010
        /*0014*/ 	.byte	0x00, 0xf5, 0x21, 0x00


	//----- nvinfo : EIATTR_KPARAM_INFO
	.align		4
.L_9:
        /*0018*/ 	.byte	0x04, 0x17
        /*001a*/ 	.short	(.L_11 - .L_10)
.L_10:
        /*001c*/ 	.word	0x00000000
        /*0020*/ 	.short	0x0001
        /*0022*/ 	.short	0x0008
        /*0024*/ 	.byte	0x00, 0xf5, 0x21, 0x00


	//----- nvinfo : EIATTR_KPARAM_INFO
	.align		4
.L_11:
        /*0028*/ 	.byte	0x04, 0x17
        /*002a*/ 	.short	(.L_13 - .L_12)
.L_12:
        /*002c*/ 	.word	0x00000000
        /*0030*/ 	.short	0x0000
        /*0032*/ 	.short	0x0000
        /*0034*/ 	.byte	0x00, 0xf5, 0x21, 0x00


	//----- nvinfo : EIATTR_SPARSE_MMA_MASK
	.align		4
.L_13:
        /*0038*/ 	.byte	0x03, 0x50
        /*003a*/ 	.short	0x0000


	//----- nvinfo : EIATTR_MAXREG_COUNT
	.align		4
        /*003c*/ 	.byte	0x03, 0x1b
        /*003e*/ 	.short	0x00ff


	//----- nvinfo : EIATTR_MERCURY_ISA_VERSION
	.align		4
        /*0040*/ 	.byte	0x03, 0x5f
        /*0042*/ 	.short	0x0101


	//----- nvinfo : EIATTR_VRC_CTA_INIT_COUNT
	.align		4
        /*0044*/ 	.byte	0x02, 0x4a
	.zero		1
	.zero		1


	//----- nvinfo : EIATTR_EXIT_INSTR_OFFSETS
	.align		4
        /*0048*/ 	.byte	0x04, 0x1c
        /*004a*/ 	.short	(.L_15 - .L_14)


	//   ....[0]....
.L_14:
        /*004c*/ 	.word	0x00000030


	//   ....[1]....
        /*0050*/ 	.word	0x000000f0


	//----- nvinfo : EIATTR_CBANK_PARAM_SIZE
	.align		4
.L_15:
        /*0054*/ 	.byte	0x03, 0x19
        /*0056*/ 	.short	0x0018


	//----- nvinfo : EIATTR_PARAM_CBANK
	.align		4
        /*0058*/ 	.byte	0x04, 0x0a
        /*005a*/ 	.short	(.L_17 - .L_16)
	.align		4
.L_16:
        /*005c*/ 	.word	index@(.nv.constant0._Z6vecAddPiS_S_)
        /*0060*/ 	.short	0x0380
        /*0062*/ 	.short	0x0018


	//----- nvinfo : EIATTR_SW_WAR
	.align		4
.L_17:
        /*0064*/ 	.byte	0x04, 0x36
        /*0066*/ 	.short	(.L_19 - .L_18)
.L_18:
        /*0068*/ 	.word	0x00000008
.L_19:


//--------------------- .nv.callgraph             --------------------------
	.section	.nv.callgraph,"",@"SHT_CUDA_CALLGRAPH"
	.align	4
	.sectionentsize	8
	.align		4
        /*0000*/ 	.word	0x00000000
	.align		4
        /*0004*/ 	.word	0xffffffff
	.align		4
        /*0008*/ 	.word	0x00000000
	.align		4
        /*000c*/ 	.word	0xfffffffe
	.align		4
        /*0010*/ 	.word	0x00000000
	.align		4
        /*0014*/ 	.word	0xfffffffd
	.align		4
        /*0018*/ 	.word	0x00000000
	.align		4
        /*001c*/ 	.word	0xfffffffc


//--------------------- .text._Z6vecAddPiS_S_     --------------------------
	.section	.text._Z6vecAddPiS_S_,"ax",@progbits
	.align	128
        .global         _Z6vecAddPiS_S_
        .type           _Z6vecAddPiS_S_,@function
        .size           _Z6vecAddPiS_S_,(.L_x_1 - _Z6vecAddPiS_S_)
        .other          _Z6vecAddPiS_S_,@"STO_CUDA_ENTRY STV_DEFAULT"
_Z6vecAddPiS_S_:
.text._Z6vecAddPiS_S_:
[----:B------:R-:W-:Y:S01]  /*0000*/  LDC R1, c[0x0][0x37c] ;  /* 0x0000df00ff017b82 */ /* 0x000fe20000000800 */
[----:B------:R-:W0:Y:S02]  /*0010*/  S2R R9, SR_CTAID.X ;  /* 0x0000000000097919 */ /* 0x000e240000002500 */
[----:B0-----:R-:W-:-:S13]  /*0020*/  ISETP.GT.U32.AND P0, PT, R9, 0x9, PT ;  /* 0x000000090900780c */ /* 0x001fda0003f04070 */
[----:B------:R-:W-:Y:S05]  /*0030*/  @P0 EXIT ;  /* 0x000000000000094d */ /* 0x000fea0003800000 */
[----:B------:R-:W0:Y:S01]  /*0040*/  LDC.64 R2, c[0x0][0x380] ;  /* 0x0000e000ff027b82 */ /* 0x000e220000000a00 */
[----:B------:R-:W1:Y:S07]  /*0050*/  LDCU.64 UR4, c[0x0][0x358] ;  /* 0x00006b00ff0477ac */ /* 0x000e6e0008000a00 */
[----:B------:R-:W2:Y:S08]  /*0060*/  LDC.64 R4, c[0x0][0x388] ;  /* 0x0000e200ff047b82 */ /* 0x000eb00000000a00 */
[----:B------:R-:W3:Y:S01]  /*0070*/  LDC.64 R6, c[0x0][0x390] ;  /* 0x0000e400ff067b82 */ /* 0x000ee20000000a00 */
[----:B0-----:R-:W-:-:S06]  /*0080*/  IMAD.WIDE.U32 R2, R9, 0x4, R2 ;  /* 0x0000000409027825 */ /* 0x001fcc00078e0002 */
[----:B-1----:R-:W4:Y:S01]  /*0090*/  LDG.E R2, desc[UR4][R2.64] ;  /* 0x0000000402027981 */ /* 0x002f22000c1e1900 */
[----:B--2---:R-:W-:-:S06]  /*00a0*/  IMAD.WIDE.U32 R4, R9, 0x4, R4 ;  /* 0x0000000409047825 */ /* 0x004fcc00078e0004 */
[----:B------:R-:W4:Y:S01]  /*00b0*/  LDG.E R5, desc[UR4][R4.64] ;  /* 0x0000000404057981 */ /* 0x000f22000c1e1900 */
[----:B---3--:R-:W-:Y:S01]  /*00c0*/  IMAD.WIDE.U32 R6, R9, 0x4, R6 ;  /* 0x0000000409067825 */ /* 0x008fe200078e0006 */
[----:B----4-:R-:W-:-:S05]  /*00d0*/  IADD3 R9, PT, PT, R2, R5, RZ ;  /* 0x0000000502097210 */ /* 0x010fca0007ffe0ff */
[----:B------:R-:W-:Y:S01]  /*00e0*/  STG.E desc[UR4][R6.64], R9 ;  /* 0x0000000906007986 */ /* 0x000fe2000c101904 */
[----:B------:R-:W-:Y:S05]  /*00f0*/  EXIT ;  /* 0x000000000000794d */ /* 0x000fea0003800000 */
.L_x_0:
[----:B------:R-:W-:-:S00]  /*0100*/  BRA `(.L_x_0) ;  /* 0xfffffffc00fc7947 */ /* 0x000fc0000383ffff */
[----:B------:R-:W-:-:S00]  /*0110*/  NOP ;  /* 0x0000000000007918 */ /* 0x000fc00000000000 */
        /* <DEDUP_REMOVED lines=14> */
.L_x_1:


//--------------------- .nv.shared.reserved.0     --------------------------
	.section	.nv.shared.reserved.0,"aw",@nobits
	.weak		__nv_reservedSMEM_offset_0_alias
	.size		__nv_reservedSMEM_offset_0_alias, 0, 64
	.other		__nv_reservedSMEM_offset_0_alias,@"STO_CUDA_RESERVED_SHARED STV_DEFAULT"
__nv_reservedSMEM_offset_0_alias:
	.zero		0
	.zero		64


//--------------------- .nv.constant0._Z6vecAddPiS_S_ --------------------------
	.section	.nv.constant0._Z6vecAddPiS_S_,"a",@progbits
	.sectionflags	@""
	.align	4
.nv.constant0._Z6vecAddPiS_S_:
	.zero		920


//--------------------- SYMBOLS --------------------------

	.type		.nv.reservedSmem.offset0,@object
	.size		.nv.reservedSmem.offset0,0x4
